//
// Generated by NVIDIA NVVM Compiler
//
// Compiler Build ID: CL-36424714
// Cuda compilation tools, release 13.0, V13.0.88
// Based on NVVM 20.0.0
//

.version 9.0
.target sm_100
.address_size 64

	// .globl	sin_kernel
.global .align 4 .b8 __cudart_i2opi_f[24] = {65, 144, 67, 60, 153, 149, 98, 219, 192, 221, 52, 245, 209, 87, 39, 252, 41, 21, 68, 78, 110, 131, 249, 162};

.visible .entry sin_kernel(
	.param .u64 .ptr .align 1 sin_kernel_param_0,
	.param .u64 .ptr .align 1 sin_kernel_param_1,
	.param .u64 sin_kernel_param_2
)
{
	.local .align 4 .b8 	__local_depot0[28];
	.reg .b64 	%SP;
	.reg .b64 	%SPL;
	.reg .pred 	%p<10>;
	.reg .b32 	%r<44>;
	.reg .b32 	%f<28>;
	.reg .b64 	%rd<31>;
	.reg .b64 	%fd<3>;

	mov.u64 	%SPL, __local_depot0;
	ld.param.u64 	%rd10, [sin_kernel_param_0];
	ld.param.u64 	%rd11, [sin_kernel_param_1];
	ld.param.u64 	%rd12, [sin_kernel_param_2];
	add.u64 	%rd1, %SPL, 0;
	mov.u32 	%r15, %ctaid.x;
	mov.u32 	%r16, %ntid.x;
	mov.u32 	%r17, %tid.x;
	mad.lo.s32 	%r18, %r15, %r16, %r17;
	cvt.u64.u32 	%rd2, %r18;
	setp.le.u64 	%p1, %rd12, %rd2;
	@%p1 bra 	$L__BB0_10;
	cvta.to.global.u64 	%rd14, %rd11;
	shl.b64 	%rd15, %rd2, 2;
	add.s64 	%rd16, %rd14, %rd15;
	ld.global.f32 	%f1, [%rd16];
	mul.f32 	%f7, %f1, 0f3F22F983;
	cvt.rni.s32.f32 	%r43, %f7;
	cvt.rn.f32.s32 	%f8, %r43;
	fma.rn.f32 	%f9, %f8, 0fBFC90FDA, %f1;
	fma.rn.f32 	%f10, %f8, 0fB3A22168, %f9;
	fma.rn.f32 	%f27, %f8, 0fA7C234C5, %f10;
	abs.f32 	%f3, %f1;
	setp.ltu.f32 	%p2, %f3, 0f47CE4780;
	@%p2 bra 	$L__BB0_9;
	setp.neu.f32 	%p3, %f3, 0f7F800000;
	@%p3 bra 	$L__BB0_4;
	mov.f32 	%f13, 0f00000000;
	mul.rn.f32 	%f27, %f1, %f13;
	mov.b32 	%r43, 0;
	bra.uni 	$L__BB0_9;
$L__BB0_4:
	mov.b32 	%r2, %f1;
	shl.b32 	%r20, %r2, 8;
	or.b32  	%r3, %r20, -2147483648;
	mov.b64 	%rd30, 0;
	mov.b32 	%r40, 0;
	mov.u64 	%rd28, __cudart_i2opi_f;
	mov.u64 	%rd29, %rd1;
$L__BB0_5:
	.pragma "nounroll";
	ld.global.nc.u32 	%r21, [%rd28];
	mad.wide.u32 	%rd19, %r21, %r3, %rd30;
	shr.u64 	%rd30, %rd19, 32;
	st.local.u32 	[%rd29], %rd19;
	add.s32 	%r40, %r40, 1;
	add.s64 	%rd29, %rd29, 4;
	add.s64 	%rd28, %rd28, 4;
	setp.ne.s32 	%p4, %r40, 6;
	@%p4 bra 	$L__BB0_5;
	shr.u32 	%r22, %r2, 23;
	st.local.u32 	[%rd1+24], %rd30;
	and.b32  	%r6, %r22, 31;
	and.b32  	%r23, %r22, 224;
	add.s32 	%r24, %r23, -128;
	shr.u32 	%r25, %r24, 5;
	mul.wide.u32 	%rd20, %r25, 4;
	sub.s64 	%rd9, %rd1, %rd20;
	ld.local.u32 	%r41, [%rd9+24];
	ld.local.u32 	%r42, [%rd9+20];
	setp.eq.s32 	%p5, %r6, 0;
	@%p5 bra 	$L__BB0_8;
	shf.l.wrap.b32 	%r41, %r42, %r41, %r6;
	ld.local.u32 	%r26, [%rd9+16];
	shf.l.wrap.b32 	%r42, %r26, %r42, %r6;
$L__BB0_8:
	shr.u32 	%r27, %r41, 30;
	shf.l.wrap.b32 	%r28, %r42, %r41, 2;
	shl.b32 	%r29, %r42, 2;
	shr.u32 	%r30, %r28, 31;
	add.s32 	%r31, %r30, %r27;
	neg.s32 	%r32, %r31;
	setp.lt.s32 	%p6, %r2, 0;
	selp.b32 	%r43, %r32, %r31, %p6;
	xor.b32  	%r33, %r28, %r2;
	shr.s32 	%r34, %r28, 31;
	xor.b32  	%r35, %r34, %r28;
	xor.b32  	%r36, %r34, %r29;
	cvt.u64.u32 	%rd21, %r35;
	shl.b64 	%rd22, %rd21, 32;
	cvt.u64.u32 	%rd23, %r36;
	or.b64  	%rd24, %rd22, %rd23;
	cvt.rn.f64.s64 	%fd1, %rd24;
	mul.f64 	%fd2, %fd1, 0d3BF921FB54442D19;
	cvt.rn.f32.f64 	%f11, %fd2;
	neg.f32 	%f12, %f11;
	setp.lt.s32 	%p7, %r33, 0;
	selp.f32 	%f27, %f12, %f11, %p7;
$L__BB0_9:
	mul.rn.f32 	%f14, %f27, %f27;
	and.b32  	%r38, %r43, 1;
	setp.eq.b32 	%p8, %r38, 1;
	selp.f32 	%f15, 0f3F800000, %f27, %p8;
	fma.rn.f32 	%f16, %f14, %f15, 0f00000000;
	fma.rn.f32 	%f17, %f14, 0f37CBAC00, 0fBAB607ED;
	selp.f32 	%f18, %f17, 0fB94D4153, %p8;
	selp.f32 	%f19, 0f3D2AAABB, 0f3C0885E4, %p8;
	fma.rn.f32 	%f20, %f18, %f14, %f19;
	selp.f32 	%f21, 0fBEFFFFFF, 0fBE2AAAA8, %p8;
	fma.rn.f32 	%f22, %f20, %f14, %f21;
	fma.rn.f32 	%f23, %f22, %f16, %f15;
	and.b32  	%r39, %r43, 2;
	setp.eq.s32 	%p9, %r39, 0;
	mov.f32 	%f24, 0f00000000;
	sub.f32 	%f25, %f24, %f23;
	selp.f32 	%f26, %f23, %f25, %p9;
	cvta.to.global.u64 	%rd25, %rd10;
	add.s64 	%rd27, %rd25, %rd15;
	st.global.f32 	[%rd27], %f26;
$L__BB0_10:
	ret;

}


// ===== COMPILED SASS (sm_100) =====

	.target	sm_100

	.elftype	@"ET_EXEC"


//--------------------- .note.nv.tkinfo           --------------------------
	.section	.note.nv.tkinfo,"",@"SHT_NOTE"
	.sectionflags	@"SHF_NOTE_NV_TKINFO"
	.tkinfo
        /*0018*/ 	.word	0x00000002
        /*0030*/ 	.string	""
        /*0030*/ 	.string	"ptxas"
        /*0030*/ 	.string	"Cuda compilation tools, release 13.0, V13.0.88"
        /*0030*/ 	.string	"Build cuda_13.0.r13.0/compiler.36424714_0"
        /*0030*/ 	.string	"-arch sm_100 -m 64 "



//--------------------- .note.nv.cuinfo           --------------------------
	.section	.note.nv.cuinfo,"",@"SHT_NOTE"
	.sectionflags	@"SHF_NOTE_NV_CUINFO"
        /*0018*/ 	.short	0x0002
        /*001a*/ 	.short	0x0064
        /*001c*/ 	.short	0x0082
	.zero		2


//--------------------- .nv.info                  --------------------------
	.section	.nv.info,"",@"SHT_CUDA_INFO"
	.align	4


	//----- nvinfo : EIATTR_REGCOUNT
	.align		4
        /*0000*/ 	.byte	0x04, 0x2f
        /*0002*/ 	.short	(.L_2 - .L_1)
	.align		4
.L_1:
        /*0004*/ 	.word	index@(sin_kernel)
        /*0008*/ 	.word	0x00000013


	//----- nvinfo : EIATTR_FRAME_SIZE
	.align		4
.L_2:
        /*000c*/ 	.byte	0x04, 0x11
        /*000e*/ 	.short	(.L_4 - .L_3)
	.align		4
.L_3:
        /*0010*/ 	.word	index@(sin_kernel)
        /*0014*/ 	.word	0x00000000


	//----- nvinfo : EIATTR_MIN_STACK_SIZE
	.align		4
.L_4:
        /*0018*/ 	.byte	0x04, 0x12
        /*001a*/ 	.short	(.L_6 - .L_5)
	.align		4
.L_5:
        /*001c*/ 	.word	index@(sin_kernel)
        /*0020*/ 	.word	0x00000000
.L_6:


//--------------------- .nv.compat                --------------------------
	.section	.nv.compat,"",@"SHT_CUDA_COMPAT_INFO"
	.align	4
        /*0000*/ 	.byte	0x02, 0x09, 0x00, 0x00, 0x02, 0x02, 0x01, 0x00, 0x02, 0x05, 0x05, 0x00, 0x03, 0x07, 0x01, 0x01
        /*0010*/ 	.byte	0x02, 0x03, 0x00, 0x00, 0x02, 0x06, 0x01, 0x00, 0x04, 0x0b, 0x08, 0x00, 0x01, 0x00, 0x00, 0x00
        /*0020*/ 	.byte	0x00, 0x00, 0x00, 0x00


//--------------------- .nv.info.sin_kernel       --------------------------
	.section	.nv.info.sin_kernel,"",@"SHT_CUDA_INFO"
	.sectionflags	@""
	.align	4


	//----- nvinfo : EIATTR_CUDA_API_VERSION
	.align		4
        /*0000*/ 	.byte	0x04, 0x37
        /*0002*/ 	.short	(.L_8 - .L_7)
.L_7:
        /*0004*/ 	.word	0x00000082


	//----- nvinfo : EIATTR_KPARAM_INFO
	.align		4
.L_8:
        /*0008*/ 	.byte	0x04, 0x17
        /*000a*/ 	.short	(.L_10 - .L_9)
.L_9:
        /*000c*/ 	.word	0x00000000
        /*0010*/ 	.short	0x0002
        /*0012*/ 	.short	0x0010
        /*0014*/ 	.byte	0x00, 0xf0, 0x21, 0x00


	//----- nvinfo : EIATTR_KPARAM_INFO
	.align		4
.L_10:
        /*0018*/ 	.byte	0x04, 0x17
        /*001a*/ 	.short	(.L_12 - .L_11)
.L_11:
        /*001c*/ 	.word	0x00000000
        /*0020*/ 	.short	0x0001
        /*0022*/ 	.short	0x0008
        /*0024*/ 	.byte	0x00, 0xf5, 0x21, 0x00


	//----- nvinfo : EIATTR_KPARAM_INFO
	.align		4
.L_12:
        /*0028*/ 	.byte	0x04, 0x17
        /*002a*/ 	.short	(.L_14 - .L_13)
.L_13:
        /*002c*/ 	.word	0x00000000
        /*0030*/ 	.short	0x0000
        /*0032*/ 	.short	0x0000
        /*0034*/ 	.byte	0x00, 0xf5, 0x21, 0x00


	//----- nvinfo : EIATTR_SPARSE_MMA_MASK
	.align		4
.L_14:
        /*0038*/ 	.byte	0x03, 0x50
        /*003a*/ 	.short	0x0000


	//----- nvinfo : EIATTR_MAXREG_COUNT
	.align		4
        /*003c*/ 	.byte	0x03, 0x1b
        /*003e*/ 	.short	0x00ff


	//----- nvinfo : EIATTR_MERCURY_ISA_VERSION
	.align		4
        /*0040*/ 	.byte	0x03, 0x5f
        /*0042*/ 	.short	0x0101


	//----- nvinfo : EIATTR_VRC_CTA_INIT_COUNT
	.align		4
        /*0044*/ 	.byte	0x02, 0x4a
	.zero		1
	.zero		1


	//----- nvinfo : EIATTR_EXIT_INSTR_OFFSETS
	.align		4
        /*0048*/ 	.byte	0x04, 0x1c
        /*004a*/ 	.short	(.L_16 - .L_15)


	//   ....[0]....
.L_15:
        /*004c*/ 	.word	0x00000080


	//   ....[1]....
        /*0050*/ 	.word	0x000008f0


	//----- nvinfo : EIATTR_CRS_STACK_SIZE
	.align		4
.L_16:
        /*0054*/ 	.byte	0x04, 0x1e
        /*0056*/ 	.short	(.L_18 - .L_17)
.L_17:
        /*0058*/ 	.word	0x00000000


	//----- nvinfo : EIATTR_CBANK_PARAM_SIZE
	.align		4
.L_18:
        /*005c*/ 	.byte	0x03, 0x19
        /*005e*/ 	.short	0x0018


	//----- nvinfo : EIATTR_PARAM_CBANK
	.align		4
        /*0060*/ 	.byte	0x04, 0x0a
        /*0062*/ 	.short	(.L_20 - .L_19)
	.align		4
.L_19:
        /*0064*/ 	.word	index@(.nv.constant0.sin_kernel)
        /*0068*/ 	.short	0x0380
        /*006a*/ 	.short	0x0018


	//----- nvinfo : EIATTR_SW_WAR
	.align		4
.L_20:
        /*006c*/ 	.byte	0x04, 0x36
        /*006e*/ 	.short	(.L_22 - .L_21)
.L_21:
        /*0070*/ 	.word	0x00000008
.L_22:


//--------------------- .nv.callgraph             --------------------------
	.section	.nv.callgraph,"",@"SHT_CUDA_CALLGRAPH"
	.align	4
	.sectionentsize	8
	.align		4
        /*0000*/ 	.word	0x00000000
	.align		4
        /*0004*/ 	.word	0xffffffff
	.align		4
        /*0008*/ 	.word	0x00000000
	.align		4
        /*000c*/ 	.word	0xfffffffe
	.align		4
        /*0010*/ 	.word	0x00000000
	.align		4
        /*0014*/ 	.word	0xfffffffd
	.align		4
        /*0018*/ 	.word	0x00000000
	.align		4
        /*001c*/ 	.word	0xfffffffc


//--------------------- .nv.constant4             --------------------------
	.section	.nv.constant4,"a",@progbits
	.align	8
	.align		8
.nv.constant4:
        /*0000*/ 	.dword	__cudart_i2opi_f


//--------------------- .text.sin_kernel          --------------------------
	.section	.text.sin_kernel,"ax",@progbits
	.align	128
        .global         sin_kernel
        .type           sin_kernel,@function
        .size           sin_kernel,(.L_x_6 - sin_kernel)
        .other          sin_kernel,@"STO_CUDA_ENTRY STV_DEFAULT"
sin_kernel:
.text.sin_kernel:
[----:B------:R-:W-:Y:S01]  /*0000*/  LDC R1, c[0x0][0x37c] ;  /* 0x0000df00ff017b82 */ /* 0x000fe20000000800 */
[----:B------:R-:W0:Y:S07]  /*0010*/  S2R R3, SR_TID.X ;  /* 0x0000000000037919 */ /* 0x000e2e0000002100 */
[----:B------:R-:W0:Y:S01]  /*0020*/  S2UR UR4, SR_CTAID.X ;  /* 0x00000000000479c3 */ /* 0x000e220000002500 */
[----:B------:R-:W1:Y:S07]  /*0030*/  LDCU.64 UR6, c[0x0][0x390] ;  /* 0x00007200ff0677ac */ /* 0x000e6e0008000a00 */
[----:B------:R-:W0:Y:S02]  /*0040*/  LDC R2, c[0x0][0x360] ;  /* 0x0000d800ff027b82 */ /* 0x000e240000000800 */
[----:B0-----:R-:W-:-:S05]  /*0050*/  IMAD R2, R2, UR4, R3 ;  /* 0x0000000402027c24 */ /* 0x001fca000f8e0203 */
[----:B-1----:R-:W-:-:S04]  /*0060*/  ISETP.GE.U32.AND P0, PT, R2, UR6, PT ;  /* 0x0000000602007c0c */ /* 0x002fc8000bf06070 */
[----:B------:R-:W-:-:S13]  /*0070*/  ISETP.GE.U32.AND.EX P0, PT, RZ, UR7, PT, P0 ;  /* 0x00000007ff007c0c */ /* 0x000fda000bf06100 */
[----:B------:R-:W-:Y:S05]  /*0080*/  @P0 EXIT ;  /* 0x000000000000094d */ /* 0x000fea0003800000 */
[----:B------:R-:W0:Y:S01]  /*0090*/  LDCU.64 UR4, c[0x0][0x388] ;  /* 0x00007100ff0477ac */ /* 0x000e220008000a00 */
[----:B------:R-:W-:Y:S01]  /*00a0*/  IMAD.SHL.U32 R3, R2, 0x4, RZ ;  /* 0x0000000402037824 */ /* 0x000fe200078e00ff */
[----:B------:R-:W-:Y:S01]  /*00b0*/  SHF.R.U32.HI R2, RZ, 0x1e, R2 ;  /* 0x0000001eff027819 */ /* 0x000fe20000011602 */
[----:B------:R-:W1:Y:S03]  /*00c0*/  LDCU.64 UR6, c[0x0][0x358] ;  /* 0x00006b00ff0677ac */ /* 0x000e660008000a00 */
[----:B0-----:R-:W-:-:S04]  /*00d0*/  IADD3 R4, P0, PT, R3, UR4, RZ ;  /* 0x0000000403047c10 */ /* 0x001fc8000ff1e0ff */
[----:B------:R-:W-:-:S05]  /*00e0*/  IADD3.X R5, PT, PT, R2, UR5, RZ, P0, !PT ;  /* 0x0000000502057c10 */ /* 0x000fca00087fe4ff */
[----:B-1----:R-:W2:Y:S01]  /*00f0*/  LDG.E R0, desc[UR6][R4.64] ;  /* 0x0000000604007981 */ /* 0x002ea2000c1e1900 */
[----:B------:R-:W-:Y:S01]  /*0100*/  BSSY.RECONVERGENT B0, `(.L_x_0) ;  /* 0x0000069000007945 */ /* 0x000fe20003800200 */
[C---:B--2---:R-:W-:Y:S01]  /*0110*/  FMUL R6, R0.reuse, 0.63661974668502807617 ;  /* 0x3f22f98300067820 */ /* 0x044fe20000400000 */
[----:B------:R-:W-:-:S03]  /*0120*/  FSETP.GE.AND P0, PT, |R0|, 105615, PT ;  /* 0x47ce47800000780b */ /* 0x000fc60003f06200 */
[----:B------:R-:W0:Y:S02]  /*0130*/  F2I.NTZ R9, R6 ;  /* 0x0000000600097305 */ /* 0x000e240000203100 */
[----:B0-----:R-:W-:-:S05]  /*0140*/  I2FP.F32.S32 R7, R9 ;  /* 0x0000000900077245 */ /* 0x001fca0000201400 */
[----:B------:R-:W-:-:S04]  /*0150*/  FFMA R8, R7, -1.5707962512969970703, R0 ;  /* 0xbfc90fda07087823 */ /* 0x000fc80000000000 */
[----:B------:R-:W-:-:S04]  /*0160*/  FFMA R8, R7, -7.5497894158615963534e-08, R8 ;  /* 0xb3a2216807087823 */ /* 0x000fc80000000008 */
[----:B------:R-:W-:Y:S01]  /*0170*/  FFMA R7, R7, -5.3903029534742383927e-15, R8 ;  /* 0xa7c234c507077823 */ /* 0x000fe20000000008 */
[----:B------:R-:W-:Y:S06]  /*0180*/  @!P0 BRA `(.L_x_1) ;  /* 0x0000000400808947 */ /* 0x000fec0003800000 */
[----:B------:R-:W-:-:S13]  /*0190*/  FSETP.NEU.AND P0, PT, |R0|, +INF , PT ;  /* 0x7f8000000000780b */ /* 0x000fda0003f0d200 */
[----:B------:R-:W-:Y:S01]  /*01a0*/  @!P0 FMUL R7, RZ, R0 ;  /* 0x00000000ff078220 */ /* 0x000fe20000400000 */
[----:B------:R-:W-:Y:S01]  /*01b0*/  @!P0 IMAD.MOV.U32 R9, RZ, RZ, RZ ;  /* 0x000000ffff098224 */ /* 0x000fe200078e00ff */
[----:B------:R-:W-:Y:S06]  /*01c0*/  @!P0 BRA `(.L_x_1) ;  /* 0x0000000400708947 */ /* 0x000fec0003800000 */
[----:B------:R-:W-:Y:S01]  /*01d0*/  IMAD.SHL.U32 R5, R0, 0x100, RZ ;  /* 0x0000010000057824 */ /* 0x000fe200078e00ff */
[----:B------:R-:W0:Y:S01]  /*01e0*/  LDCU.64 UR8, c[0x4][URZ] ;  /* 0x01000000ff0877ac */ /* 0x000e220008000a00 */
[----:B------:R-:W-:Y:S02]  /*01f0*/  IMAD.MOV.U32 R4, RZ, RZ, RZ ;  /* 0x000000ffff047224 */ /* 0x000fe400078e00ff */
[----:B------:R-:W-:Y:S01]  /*0200*/  IMAD.MOV.U32 R16, RZ, RZ, RZ ;  /* 0x000000ffff107224 */ /* 0x000fe200078e00ff */
[----:B------:R-:W-:Y:S01]  /*0210*/  LOP3.LUT R5, R5, 0x80000000, RZ, 0xfc, !PT ;  /* 0x8000000005057812 */ /* 0x000fe200078efcff */
[----:B------:R-:W-:Y:S01]  /*0220*/  UMOV UR5, URZ ;  /* 0x000000ff00057c82 */ /* 0x000fe20008000000 */
[----:B------:R-:W-:-:S05]  /*0230*/  UMOV UR4, URZ ;  /* 0x000000ff00047c82 */ /* 0x000fca0008000000 */
.L_x_2:
[----:B0-----:R-:W-:Y:S02]  /*0240*/  IMAD.U32 R8, RZ, RZ, UR8 ;  /* 0x00000008ff087e24 */ /* 0x001fe4000f8e00ff */
[----:B------:R-:W-:-:S05]  /*0250*/  IMAD.U32 R9, RZ, RZ, UR9 ;  /* 0x00000009ff097e24 */ /* 0x000fca000f8e00ff */
[----:B------:R-:W2:Y:S01]  /*0260*/  LDG.E.CONSTANT R6, desc[UR6][R8.64] ;  /* 0x0000000608067981 */ /* 0x000ea2000c1e9900 */
[----:B------:R-:W-:Y:S01]  /*0270*/  UIADD3 UR4, UPT, UPT, UR4, 0x1, URZ ;  /* 0x0000000104047890 */ /* 0x000fe2000fffe0ff */
[C---:B------:R-:W-:Y:S01]  /*0280*/  ISETP.EQ.AND P0, PT, R16.reuse, RZ, PT ;  /* 0x000000ff1000720c */ /* 0x040fe20003f02270 */
[----:B------:R-:W-:Y:S01]  /*0290*/  UIADD3 UR8, UP1, UPT, UR8, 0x4, URZ ;  /* 0x0000000408087890 */ /* 0x000fe2000ff3e0ff */
[C---:B------:R-:W-:Y:S01]  /*02a0*/  ISETP.EQ.AND P1, PT, R16.reuse, 0x4, PT ;  /* 0x000000041000780c */ /* 0x040fe20003f22270 */
[----:B------:R-:W-:Y:S01]  /*02b0*/  UISETP.NE.AND UP0, UPT, UR4, 0x6, UPT ;  /* 0x000000060400788c */ /* 0x000fe2000bf05270 */
[C---:B------:R-:W-:Y:S01]  /*02c0*/  ISETP.EQ.AND P2, PT, R16.reuse, 0x8, PT ;  /* 0x000000081000780c */ /* 0x040fe20003f42270 */
[----:B------:R-:W-:Y:S01]  /*02d0*/  UIADD3.X UR9, UPT, UPT, URZ, UR9, URZ, UP1, !UPT ;  /* 0x00000009ff097290 */ /* 0x000fe20008ffe4ff */
[C---:B------:R-:W-:Y:S02]  /*02e0*/  ISETP.EQ.AND P3, PT, R16.reuse, 0xc, PT ;  /* 0x0000000c1000780c */ /* 0x040fe40003f62270 */
[----:B------:R-:W-:-:S02]  /*02f0*/  ISETP.EQ.AND P4, PT, R16, 0x10, PT ;  /* 0x000000101000780c */ /* 0x000fc40003f82270 */
[C---:B------:R-:W-:Y:S01]  /*0300*/  ISETP.EQ.AND P5, PT, R16.reuse, 0x14, PT ;  /* 0x000000141000780c */ /* 0x040fe20003fa2270 */
[----:B------:R-:W-:Y:S02]  /*0310*/  VIADD R16, R16, 0x4 ;  /* 0x0000000410107836 */ /* 0x000fe40000000000 */
[----:B--2---:R-:W-:-:S03]  /*0320*/  IMAD.WIDE.U32 R6, R6, R5, RZ ;  /* 0x0000000506067225 */ /* 0x004fc600078e00ff */
[----:B------:R-:W-:-:S04]  /*0330*/  IADD3 R6, P6, PT, R6, R4, RZ ;  /* 0x0000000406067210 */ /* 0x000fc80007fde0ff */
[----:B------:R-:W-:Y:S01]  /*0340*/  IADD3.X R4, PT, PT, R7, UR5, RZ, P6, !PT ;  /* 0x0000000507047c10 */ /* 0x000fe2000b7fe4ff */
[--C-:B------:R-:W-:Y:S01]  /*0350*/  @P0 IMAD.MOV.U32 R10, RZ, RZ, R6.reuse ;  /* 0x000000ffff0a0224 */ /* 0x100fe200078e0006 */
[----:B------:R-:W-:Y:S01]  /*0360*/  @P4 MOV R14, R6 ;  /* 0x00000006000e4202 */ /* 0x000fe20000000f00 */
[--C-:B------:R-:W-:Y:S02]  /*0370*/  @P1 IMAD.MOV.U32 R11, RZ, RZ, R6.reuse ;  /* 0x000000ffff0b1224 */ /* 0x100fe400078e0006 */
[--C-:B------:R-:W-:Y:S02]  /*0380*/  @P2 IMAD.MOV.U32 R12, RZ, RZ, R6.reuse ;  /* 0x000000ffff0c2224 */ /* 0x100fe400078e0006 */
[--C-:B------:R-:W-:Y:S02]  /*0390*/  @P3 IMAD.MOV.U32 R13, RZ, RZ, R6.reuse ;  /* 0x000000ffff0d3224 */ /* 0x100fe400078e0006 */
[----:B------:R-:W-:Y:S01]  /*03a0*/  @P5 IMAD.MOV.U32 R15, RZ, RZ, R6 ;  /* 0x000000ffff0f5224 */ /* 0x000fe200078e0006 */
[----:B------:R-:W-:Y:S06]  /*03b0*/  BRA.U UP0, `(.L_x_2) ;  /* 0xfffffffd00a07547 */ /* 0x000fec000b83ffff */
[----:B------:R-:W-:Y:S01]  /*03c0*/  SHF.R.U32.HI R5, RZ, 0x17, R0 ;  /* 0x00000017ff057819 */ /* 0x000fe20000011600 */
[----:B------:R-:W-:Y:S03]  /*03d0*/  BSSY.RECONVERGENT B1, `(.L_x_3) ;  /* 0x0000029000017945 */ /* 0x000fe60003800200 */
[C---:B------:R-:W-:Y:S02]  /*03e0*/  LOP3.LUT R6, R5.reuse, 0xe0, RZ, 0xc0, !PT ;  /* 0x000000e005067812 */ /* 0x040fe400078ec0ff */
[----:B------:R-:W-:-:S03]  /*03f0*/  LOP3.LUT P6, RZ, R5, 0x1f, RZ, 0xc0, !PT ;  /* 0x0000001f05ff7812 */ /* 0x000fc600078cc0ff */
[----:B------:R-:W-:-:S05]  /*0400*/  VIADD R6, R6, 0xffffff80 ;  /* 0xffffff8006067836 */ /* 0x000fca0000000000 */
[----:B------:R-:W-:-:S05]  /*0410*/  SHF.R.U32.HI R6, RZ, 0x5, R6 ;  /* 0x00000005ff067819 */ /* 0x000fca0000011606 */
[----:B------:R-:W-:-:S05]  /*0420*/  IMAD.U32 R9, R6, -0x4, RZ ;  /* 0xfffffffc06097824 */ /* 0x000fca00078e00ff */
[C---:B------:R-:W-:Y:S02]  /*0430*/  ISETP.EQ.AND P3, PT, R9.reuse, -0x18, PT ;  /* 0xffffffe80900780c */ /* 0x040fe40003f62270 */
[C---:B------:R-:W-:Y:S02]  /*0440*/  ISETP.EQ.AND P4, PT, R9.reuse, -0x14, PT ;  /* 0xffffffec0900780c */ /* 0x040fe40003f82270 */
[C---:B------:R-:W-:Y:S02]  /*0450*/  ISETP.EQ.AND P2, PT, R9.reuse, -0x10, PT ;  /* 0xfffffff00900780c */ /* 0x040fe40003f42270 */
[C---:B------:R-:W-:Y:S02]  /*0460*/  ISETP.EQ.AND P1, PT, R9.reuse, -0xc, PT ;  /* 0xfffffff40900780c */ /* 0x040fe40003f22270 */
[C---:B------:R-:W-:Y:S02]  /*0470*/  ISETP.EQ.AND P0, PT, R9.reuse, -0x8, PT ;  /* 0xfffffff80900780c */ /* 0x040fe40003f02270 */
[----:B------:R-:W-:-:S03]  /*0480*/  ISETP.EQ.AND P5, PT, R9, RZ, PT ;  /* 0x000000ff0900720c */ /* 0x000fc60003fa2270 */
[--C-:B------:R-:W-:Y:S01]  /*0490*/  @P3 IMAD.MOV.U32 R6, RZ, RZ, R10.reuse ;  /* 0x000000ffff063224 */ /* 0x100fe200078e000a */
[C---:B------:R-:W-:Y:S01]  /*04a0*/  ISETP.EQ.AND P3, PT, R9.reuse, -0x4, PT ;  /* 0xfffffffc0900780c */ /* 0x040fe20003f62270 */
[----:B------:R-:W-:Y:S02]  /*04b0*/  @P4 IMAD.MOV.U32 R7, RZ, RZ, R10 ;  /* 0x000000ffff074224 */ /* 0x000fe400078e000a */
[--C-:B------:R-:W-:Y:S01]  /*04c0*/  @P4 IMAD.MOV.U32 R6, RZ, RZ, R11.reuse ;  /* 0x000000ffff064224 */ /* 0x100fe200078e000b */
[----:B------:R-:W-:Y:S01]  /*04d0*/  ISETP.EQ.AND P4, PT, R9, 0x4, PT ;  /* 0x000000040900780c */ /* 0x000fe20003f82270 */
[----:B------:R-:W-:Y:S01]  /*04e0*/  @P2 IMAD.MOV.U32 R7, RZ, RZ, R11 ;  /* 0x000000ffff072224 */ /* 0x000fe200078e000b */
[----:B------:R-:W-:Y:S01]  /*04f0*/  @P2 MOV R6, R12 ;  /* 0x0000000c00062202 */ /* 0x000fe20000000f00 */
[----:B------:R-:W-:Y:S02]  /*0500*/  @P1 IMAD.MOV.U32 R6, RZ, RZ, R13 ;  /* 0x000000ffff061224 */ /* 0x000fe400078e000d */
[----:B------:R-:W-:-:S02]  /*0510*/  @P0 IMAD.MOV.U32 R6, RZ, RZ, R14 ;  /* 0x000000ffff060224 */ /* 0x000fc400078e000e */
[----:B------:R-:W-:Y:S02]  /*0520*/  @P1 IMAD.MOV.U32 R7, RZ, RZ, R12 ;  /* 0x000000ffff071224 */ /* 0x000fe400078e000c */
[----:B------:R-:W-:Y:S02]  /*0530*/  @P3 IMAD.MOV.U32 R6, RZ, RZ, R15 ;  /* 0x000000ffff063224 */ /* 0x000fe400078e000f */
[----:B------:R-:W-:Y:S02]  /*0540*/  @P5 IMAD.MOV.U32 R6, RZ, RZ, R4 ;  /* 0x000000ffff065224 */ /* 0x000fe400078e0004 */
[----:B------:R-:W-:Y:S02]  /*0550*/  @P0 IMAD.MOV.U32 R7, RZ, RZ, R13 ;  /* 0x000000ffff070224 */ /* 0x000fe400078e000d */
[----:B------:R-:W-:Y:S02]  /*0560*/  @P3 IMAD.MOV.U32 R7, RZ, RZ, R14 ;  /* 0x000000ffff073224 */ /* 0x000fe400078e000e */
[----:B------:R-:W-:Y:S01]  /*0570*/  @P5 IMAD.MOV.U32 R7, RZ, RZ, R15 ;  /* 0x000000ffff075224 */ /* 0x000fe200078e000f */
[----:B------:R-:W-:Y:S01]  /*0580*/  @P4 MOV R7, R4 ;  /* 0x0000000400074202 */ /* 0x000fe20000000f00 */
[----:B------:R-:W-:Y:S01]  /*0590*/  IMAD.MOV.U32 R8, RZ, RZ, R6 ;  /* 0x000000ffff087224 */ /* 0x000fe200078e0006 */
[----:B------:R-:W-:Y:S06]  /*05a0*/  @!P6 BRA `(.L_x_4) ;  /* 0x00000000002ce947 */ /* 0x000fec0003800000 */
[----:B------:R-:W-:Y:S01]  /*05b0*/  @P2 IMAD.MOV.U32 R6, RZ, RZ, R10 ;  /* 0x000000ffff062224 */ /* 0x000fe200078e000a */
[----:B------:R-:W-:Y:S01]  /*05c0*/  LOP3.LUT R5, R5, 0x1f, RZ, 0xc0, !PT ;  /* 0x0000001f05057812 */ /* 0x000fe200078ec0ff */
[----:B------:R-:W-:Y:S02]  /*05d0*/  @P1 IMAD.MOV.U32 R6, RZ, RZ, R11 ;  /* 0x000000ffff061224 */ /* 0x000fe400078e000b */
[----:B------:R-:W-:Y:S01]  /*05e0*/  @P0 IMAD.MOV.U32 R6, RZ, RZ, R12 ;  /* 0x000000ffff060224 */ /* 0x000fe200078e000c */
[----:B------:R-:W-:Y:S01]  /*05f0*/  ISETP.EQ.AND P0, PT, R9, 0x8, PT ;  /* 0x000000080900780c */ /* 0x000fe20003f02270 */
[----:B------:R-:W-:Y:S01]  /*0600*/  @P3 IMAD.MOV.U32 R6, RZ, RZ, R13 ;  /* 0x000000ffff063224 */ /* 0x000fe200078e000d */
[----:B------:R-:W-:Y:S01]  /*0610*/  SHF.L.W.U32.HI R8, R7, R5, R8 ;  /* 0x0000000507087219 */ /* 0x000fe20000010e08 */
[----:B------:R-:W-:Y:S02]  /*0620*/  @P5 IMAD.MOV.U32 R6, RZ, RZ, R14 ;  /* 0x000000ffff065224 */ /* 0x000fe400078e000e */
[----:B------:R-:W-:-:S08]  /*0630*/  @P4 IMAD.MOV.U32 R6, RZ, RZ, R15 ;  /* 0x000000ffff064224 */ /* 0x000fd000078e000f */
[----:B------:R-:W-:-:S04]  /*0640*/  @P0 MOV R6, R4 ;  /* 0x0000000400060202 */ /* 0x000fc80000000f00 */
[----:B------:R-:W-:-:S07]  /*0650*/  SHF.L.W.U32.HI R7, R6, R5, R7 ;  /* 0x0000000506077219 */ /* 0x000fce0000010e07 */
.L_x_4:
[----:B------:R-:W-:Y:S05]  /*0660*/  BSYNC.RECONVERGENT B1 ;  /* 0x0000000000017941 */ /* 0x000fea0003800200 */
.L_x_3:
[C---:B------:R-:W-:Y:S01]  /*0670*/  SHF.L.W.U32.HI R9, R7.reuse, 0x2, R8 ;  /* 0x0000000207097819 */ /* 0x040fe20000010e08 */
[----:B------:R-:W-:Y:S01]  /*0680*/  IMAD.SHL.U32 R7, R7, 0x4, RZ ;  /* 0x0000000407077824 */ /* 0x000fe200078e00ff */
[----:B------:R-:W-:Y:S01]  /*0690*/  UMOV UR4, 0x54442d19 ;  /* 0x54442d1900047882 */ /* 0x000fe20000000000 */
[----:B------:R-:W-:Y:S01]  /*06a0*/  UMOV UR5, 0x3bf921fb ;  /* 0x3bf921fb00057882 */ /* 0x000fe20000000000 */
[----:B------:R-:W-:Y:S02]  /*06b0*/  SHF.R.S32.HI R4, RZ, 0x1f, R9 ;  /* 0x0000001fff047819 */ /* 0x000fe40000011409 */
[----:B------:R-:W-:Y:S02]  /*06c0*/  ISETP.GE.AND P0, PT, R0, RZ, PT ;  /* 0x000000ff0000720c */ /* 0x000fe40003f06270 */
[C---:B------:R-:W-:Y:S02]  /*06d0*/  LOP3.LUT R6, R4.reuse, R7, RZ, 0x3c, !PT ;  /* 0x0000000704067212 */ /* 0x040fe400078e3cff */
[----:B------:R-:W-:-:S02]  /*06e0*/  LOP3.LUT R7, R4, R9, RZ, 0x3c, !PT ;  /* 0x0000000904077212 */ /* 0x000fc400078e3cff */
[----:B------:R-:W-:Y:S02]  /*06f0*/  SHF.R.U32.HI R8, RZ, 0x1e, R8 ;  /* 0x0000001eff087819 */ /* 0x000fe40000011608 */
[----:B------:R-:W0:Y:S01]  /*0700*/  I2F.F64.S64 R4, R6 ;  /* 0x0000000600047312 */ /* 0x000e220000301c00 */
[C---:B------:R-:W-:Y:S02]  /*0710*/  LOP3.LUT R0, R9.reuse, R0, RZ, 0x3c, !PT ;  /* 0x0000000009007212 */ /* 0x040fe400078e3cff */
[----:B------:R-:W-:Y:S02]  /*0720*/  LEA.HI R9, R9, R8, RZ, 0x1 ;  /* 0x0000000809097211 */ /* 0x000fe400078f08ff */
[----:B------:R-:W-:-:S03]  /*0730*/  ISETP.GE.AND P1, PT, R0, RZ, PT ;  /* 0x000000ff0000720c */ /* 0x000fc60003f26270 */
[----:B------:R-:W-:-:S04]  /*0740*/  IMAD.MOV R0, RZ, RZ, -R9 ;  /* 0x000000ffff007224 */ /* 0x000fc800078e0a09 */
[----:B------:R-:W-:Y:S01]  /*0750*/  @!P0 IMAD.MOV.U32 R9, RZ, RZ, R0 ;  /* 0x000000ffff098224 */ /* 0x000fe200078e0000 */
[----:B0-----:R-:W-:-:S10]  /*0760*/  DMUL R4, R4, UR4 ;  /* 0x0000000404047c28 */ /* 0x001fd40008000000 */
[----:B------:R-:W0:Y:S02]  /*0770*/  F2F.F32.F64 R4, R4 ;  /* 0x0000000400047310 */ /* 0x000e240000301000 */
[----:B0-----:R-:W-:-:S07]  /*0780*/  FSEL R7, -R4, R4, !P1 ;  /* 0x0000000404077208 */ /* 0x001fce0004800100 */
.L_x_1:
[----:B------:R-:W-:Y:S05]  /*0790*/  BSYNC.RECONVERGENT B0 ;  /* 0x0000000000007941 */ /* 0x000fea0003800200 */
.L_x_0:
[----:B------:R-:W-:Y:S01]  /*07a0*/  LOP3.LUT R4, R9, 0x1, RZ, 0xc0, !PT ;  /* 0x0000000109047812 */ /* 0x000fe200078ec0ff */
[----:B------:R-:W-:Y:S02]  /*07b0*/  IMAD.MOV.U32 R0, RZ, RZ, 0x37cbac00 ;  /* 0x37cbac00ff007424 */ /* 0x000fe400078e00ff */
[----:B------:R-:W-:Y:S01]  /*07c0*/  FMUL R5, R7, R7 ;  /* 0x0000000707057220 */ /* 0x000fe20000400000 */
[----:B------:R-:W0:Y:S01]  /*07d0*/  LDCU.64 UR4, c[0x0][0x380] ;  /* 0x00007000ff0477ac */ /* 0x000e220008000a00 */
[----:B------:R-:W-:Y:S01]  /*07e0*/  ISETP.NE.U32.AND P0, PT, R4, 0x1, PT ;  /* 0x000000010400780c */ /* 0x000fe20003f05070 */
[----:B------:R-:W-:Y:S02]  /*07f0*/  IMAD.MOV.U32 R4, RZ, RZ, 0x3d2aaabb ;  /* 0x3d2aaabbff047424 */ /* 0x000fe400078e00ff */
[----:B------:R-:W-:Y:S01]  /*0800*/  FFMA R0, R5, R0, -0.0013887860113754868507 ;  /* 0xbab607ed05007423 */ /* 0x000fe20000000000 */
[----:B------:R-:W-:Y:S01]  /*0810*/  IMAD.MOV.U32 R6, RZ, RZ, 0x3effffff ;  /* 0x3effffffff067424 */ /* 0x000fe200078e00ff */
[----:B------:R-:W-:-:S02]  /*0820*/  LOP3.LUT P1, RZ, R9, 0x2, RZ, 0xc0, !PT ;  /* 0x0000000209ff7812 */ /* 0x000fc4000782c0ff */
[----:B------:R-:W-:Y:S02]  /*0830*/  FSEL R4, R4, 0.0083327032625675201416, !P0 ;  /* 0x3c0885e404047808 */ /* 0x000fe40004000000 */
[----:B------:R-:W-:Y:S02]  /*0840*/  FSEL R0, R0, -0.00019574658654164522886, !P0 ;  /* 0xb94d415300007808 */ /* 0x000fe40004000000 */
[----:B------:R-:W-:-:S03]  /*0850*/  FSEL R9, -R6, -0.16666662693023681641, !P0 ;  /* 0xbe2aaaa806097808 */ /* 0x000fc60004000100 */
[----:B------:R-:W-:Y:S01]  /*0860*/  FFMA R4, R5, R0, R4 ;  /* 0x0000000005047223 */ /* 0x000fe20000000004 */
[----:B------:R-:W-:-:S03]  /*0870*/  FSEL R0, R7, 1, P0 ;  /* 0x3f80000007007808 */ /* 0x000fc60000000000 */
[----:B------:R-:W-:Y:S01]  /*0880*/  FFMA R9, R5, R4, R9 ;  /* 0x0000000405097223 */ /* 0x000fe20000000009 */
[----:B0-----:R-:W-:Y:S01]  /*0890*/  IADD3 R4, P0, PT, R3, UR4, RZ ;  /* 0x0000000403047c10 */ /* 0x001fe2000ff1e0ff */
[----:B------:R-:W-:-:S04]  /*08a0*/  FFMA R5, R5, R0, RZ ;  /* 0x0000000005057223 */ /* 0x000fc800000000ff */
[----:B------:R-:W-:Y:S01]  /*08b0*/  FFMA R9, R5, R9, R0 ;  /* 0x0000000905097223 */ /* 0x000fe20000000000 */
[----:B------:R-:W-:-:S03]  /*08c0*/  IADD3.X R5, PT, PT, R2, UR5, RZ, P0, !PT ;  /* 0x0000000502057c10 */ /* 0x000fc600087fe4ff */
[----:B------:R-:W-:-:S05]  /*08d0*/  @P1 FADD R9, RZ, -R9 ;  /* 0x80000009ff091221 */ /* 0x000fca0000000000 */
[----:B------:R-:W-:Y:S01]  /*08e0*/  STG.E desc[UR6][R4.64], R9 ;  /* 0x0000000904007986 */ /* 0x000fe2000c101906 */
[----:B------:R-:W-:Y:S05]  /*08f0*/  EXIT ;  /* 0x000000000000794d */ /* 0x000fea0003800000 */
.L_x_5:
[----:B------:R-:W-:-:S00]  /*0900*/  BRA `(.L_x_5) ;  /* 0xfffffffc00fc7947 */ /* 0x000fc0000383ffff */
[----:B------:R-:W-:-:S00]  /*0910*/  NOP ;  /* 0x0000000000007918 */ /* 0x000fc00000000000 */
        /* <DEDUP_REMOVED lines=14> */
.L_x_6:


//--------------------- .nv.global.init           --------------------------
	.section	.nv.global.init,"aw",@progbits
	.align	4
.nv.global.init:
	.type		__cudart_i2opi_f,@object
	.size		__cudart_i2opi_f,(.L_0 - __cudart_i2opi_f)
__cudart_i2opi_f:
        /*0000*/ 	.byte	0x41, 0x90, 0x43, 0x3c, 0x99, 0x95, 0x62, 0xdb, 0xc0, 0xdd, 0x34, 0xf5, 0xd1, 0x57, 0x27, 0xfc
        /*0010*/ 	.byte	0x29, 0x15, 0x44, 0x4e, 0x6e, 0x83, 0xf9, 0xa2
.L_0:


//--------------------- .nv.shared.reserved.0     --------------------------
	.section	.nv.shared.reserved.0,"aw",@nobits
	.weak		__nv_reservedSMEM_offset_0_alias
	.size		__nv_reservedSMEM_offset_0_alias, 0, 64
	.other		__nv_reservedSMEM_offset_0_alias,@"STO_CUDA_RESERVED_SHARED STV_DEFAULT"
__nv_reservedSMEM_offset_0_alias:
	.zero		0
	.zero		64


//--------------------- .nv.constant0.sin_kernel  --------------------------
	.section	.nv.constant0.sin_kernel,"a",@progbits
	.sectionflags	@""
	.align	4
.nv.constant0.sin_kernel:
	.zero		920


//--------------------- SYMBOLS --------------------------

	.type		.nv.reservedSmem.offset0,@object
	.size		.nv.reservedSmem.offset0,0x4
